//
// Generated by NVIDIA NVVM Compiler
//
// Compiler Build ID: CL-36424714
// Cuda compilation tools, release 13.0, V13.0.88
// Based on NVVM 20.0.0
//

.version 9.0
.target sm_100
.address_size 64

	// .globl	_Z7conv_1DPiS_S_ii
.const .align 4 .b8 const_mask[28];

.visible .entry _Z7conv_1DPiS_S_ii(
	.param .u64 .ptr .align 1 _Z7conv_1DPiS_S_ii_param_0,
	.param .u64 .ptr .align 1 _Z7conv_1DPiS_S_ii_param_1,
	.param .u64 .ptr .align 1 _Z7conv_1DPiS_S_ii_param_2,
	.param .u32 _Z7conv_1DPiS_S_ii_param_3,
	.param .u32 _Z7conv_1DPiS_S_ii_param_4
)
{
	.reg .pred 	%p<55>;
	.reg .b32 	%r<136>;
	.reg .b64 	%rd<47>;

	ld.param.u64 	%rd7, [_Z7conv_1DPiS_S_ii_param_0];
	ld.param.u64 	%rd6, [_Z7conv_1DPiS_S_ii_param_1];
	ld.param.u64 	%rd8, [_Z7conv_1DPiS_S_ii_param_2];
	ld.param.u32 	%r65, [_Z7conv_1DPiS_S_ii_param_3];
	ld.param.u32 	%r66, [_Z7conv_1DPiS_S_ii_param_4];
	cvta.to.global.u64 	%rd1, %rd8;
	cvta.to.global.u64 	%rd2, %rd7;
	mov.u32 	%r68, %tid.x;
	mov.u32 	%r69, %ntid.x;
	mov.u32 	%r70, %ctaid.x;
	mad.lo.s32 	%r1, %r69, %r70, %r68;
	shr.u32 	%r71, %r66, 31;
	add.s32 	%r72, %r66, %r71;
	shr.s32 	%r73, %r72, 1;
	sub.s32 	%r2, %r1, %r73;
	setp.lt.s32 	%p1, %r66, 1;
	mov.b32 	%r112, 0;
	@%p1 bra 	$L__BB0_41;
	and.b32  	%r3, %r66, 7;
	setp.lt.u32 	%p2, %r66, 8;
	mov.b32 	%r128, 0;
	mov.u32 	%r112, %r128;
	@%p2 bra 	$L__BB0_20;
	and.b32  	%r128, %r66, 2147483640;
	mov.b32 	%r110, 0;
	mov.u32 	%r112, %r110;
$L__BB0_3:
	.pragma "nounroll";
	add.s32 	%r7, %r2, %r110;
	setp.lt.s32 	%p3, %r7, 0;
	setp.ge.s32 	%p4, %r7, %r65;
	mul.wide.u32 	%rd9, %r110, 4;
	add.s64 	%rd3, %rd1, %rd9;
	or.pred  	%p5, %p3, %p4;
	@%p5 bra 	$L__BB0_5;
	mul.wide.u32 	%rd10, %r7, 4;
	add.s64 	%rd11, %rd2, %rd10;
	ld.global.u32 	%r77, [%rd11];
	ld.global.u32 	%r78, [%rd3];
	mad.lo.s32 	%r112, %r78, %r77, %r112;
$L__BB0_5:
	add.s32 	%r10, %r7, 1;
	setp.lt.s32 	%p6, %r10, 0;
	setp.ge.s32 	%p7, %r10, %r65;
	or.pred  	%p8, %p6, %p7;
	@%p8 bra 	$L__BB0_7;
	mul.wide.u32 	%rd12, %r10, 4;
	add.s64 	%rd13, %rd2, %rd12;
	ld.global.u32 	%r79, [%rd13];
	ld.global.u32 	%r80, [%rd3+4];
	mad.lo.s32 	%r112, %r80, %r79, %r112;
$L__BB0_7:
	add.s32 	%r13, %r7, 2;
	setp.lt.s32 	%p9, %r13, 0;
	setp.ge.s32 	%p10, %r13, %r65;
	or.pred  	%p11, %p9, %p10;
	@%p11 bra 	$L__BB0_9;
	mul.wide.u32 	%rd14, %r13, 4;
	add.s64 	%rd15, %rd2, %rd14;
	ld.global.u32 	%r81, [%rd15];
	ld.global.u32 	%r82, [%rd3+8];
	mad.lo.s32 	%r112, %r82, %r81, %r112;
$L__BB0_9:
	add.s32 	%r16, %r7, 3;
	setp.lt.s32 	%p12, %r16, 0;
	setp.ge.s32 	%p13, %r16, %r65;
	or.pred  	%p14, %p12, %p13;
	@%p14 bra 	$L__BB0_11;
	mul.wide.u32 	%rd16, %r16, 4;
	add.s64 	%rd17, %rd2, %rd16;
	ld.global.u32 	%r83, [%rd17];
	ld.global.u32 	%r84, [%rd3+12];
	mad.lo.s32 	%r112, %r84, %r83, %r112;
$L__BB0_11:
	add.s32 	%r19, %r7, 4;
	setp.lt.s32 	%p15, %r19, 0;
	setp.ge.s32 	%p16, %r19, %r65;
	or.pred  	%p17, %p15, %p16;
	@%p17 bra 	$L__BB0_13;
	mul.wide.u32 	%rd18, %r19, 4;
	add.s64 	%rd19, %rd2, %rd18;
	ld.global.u32 	%r85, [%rd19];
	ld.global.u32 	%r86, [%rd3+16];
	mad.lo.s32 	%r112, %r86, %r85, %r112;
$L__BB0_13:
	add.s32 	%r22, %r7, 5;
	setp.lt.s32 	%p18, %r22, 0;
	setp.ge.s32 	%p19, %r22, %r65;
	or.pred  	%p20, %p18, %p19;
	@%p20 bra 	$L__BB0_15;
	mul.wide.u32 	%rd20, %r22, 4;
	add.s64 	%rd21, %rd2, %rd20;
	ld.global.u32 	%r87, [%rd21];
	ld.global.u32 	%r88, [%rd3+20];
	mad.lo.s32 	%r112, %r88, %r87, %r112;
$L__BB0_15:
	add.s32 	%r25, %r7, 6;
	setp.lt.s32 	%p21, %r25, 0;
	setp.ge.s32 	%p22, %r25, %r65;
	or.pred  	%p23, %p21, %p22;
	@%p23 bra 	$L__BB0_17;
	mul.wide.u32 	%rd22, %r25, 4;
	add.s64 	%rd23, %rd2, %rd22;
	ld.global.u32 	%r89, [%rd23];
	ld.global.u32 	%r90, [%rd3+24];
	mad.lo.s32 	%r112, %r90, %r89, %r112;
$L__BB0_17:
	add.s32 	%r28, %r7, 7;
	setp.lt.s32 	%p24, %r28, 0;
	setp.ge.s32 	%p25, %r28, %r65;
	or.pred  	%p26, %p24, %p25;
	@%p26 bra 	$L__BB0_19;
	mul.wide.u32 	%rd24, %r28, 4;
	add.s64 	%rd25, %rd2, %rd24;
	ld.global.u32 	%r91, [%rd25];
	ld.global.u32 	%r92, [%rd3+28];
	mad.lo.s32 	%r112, %r92, %r91, %r112;
$L__BB0_19:
	add.s32 	%r110, %r110, 8;
	setp.ne.s32 	%p27, %r110, %r128;
	@%p27 bra 	$L__BB0_3;
$L__BB0_20:
	setp.eq.s32 	%p28, %r3, 0;
	@%p28 bra 	$L__BB0_41;
	and.b32  	%r35, %r66, 3;
	setp.lt.u32 	%p29, %r3, 4;
	@%p29 bra 	$L__BB0_31;
	add.s32 	%r36, %r2, %r128;
	setp.lt.s32 	%p30, %r36, 0;
	setp.ge.s32 	%p31, %r36, %r65;
	mul.wide.u32 	%rd26, %r128, 4;
	add.s64 	%rd4, %rd1, %rd26;
	or.pred  	%p32, %p30, %p31;
	@%p32 bra 	$L__BB0_24;
	mul.wide.u32 	%rd27, %r36, 4;
	add.s64 	%rd28, %rd2, %rd27;
	ld.global.u32 	%r94, [%rd28];
	ld.global.u32 	%r95, [%rd4];
	mad.lo.s32 	%r112, %r95, %r94, %r112;
$L__BB0_24:
	add.s32 	%r39, %r36, 1;
	setp.lt.s32 	%p33, %r39, 0;
	setp.ge.s32 	%p34, %r39, %r65;
	or.pred  	%p35, %p33, %p34;
	@%p35 bra 	$L__BB0_26;
	mul.wide.u32 	%rd29, %r39, 4;
	add.s64 	%rd30, %rd2, %rd29;
	ld.global.u32 	%r96, [%rd30];
	ld.global.u32 	%r97, [%rd4+4];
	mad.lo.s32 	%r112, %r97, %r96, %r112;
$L__BB0_26:
	add.s32 	%r42, %r36, 2;
	setp.lt.s32 	%p36, %r42, 0;
	setp.ge.s32 	%p37, %r42, %r65;
	or.pred  	%p38, %p36, %p37;
	@%p38 bra 	$L__BB0_28;
	mul.wide.u32 	%rd31, %r42, 4;
	add.s64 	%rd32, %rd2, %rd31;
	ld.global.u32 	%r98, [%rd32];
	ld.global.u32 	%r99, [%rd4+8];
	mad.lo.s32 	%r112, %r99, %r98, %r112;
$L__BB0_28:
	add.s32 	%r45, %r36, 3;
	setp.lt.s32 	%p39, %r45, 0;
	setp.ge.s32 	%p40, %r45, %r65;
	or.pred  	%p41, %p39, %p40;
	@%p41 bra 	$L__BB0_30;
	mul.wide.u32 	%rd33, %r45, 4;
	add.s64 	%rd34, %rd2, %rd33;
	ld.global.u32 	%r100, [%rd34];
	ld.global.u32 	%r101, [%rd4+12];
	mad.lo.s32 	%r112, %r101, %r100, %r112;
$L__BB0_30:
	add.s32 	%r128, %r128, 4;
$L__BB0_31:
	setp.eq.s32 	%p42, %r35, 0;
	@%p42 bra 	$L__BB0_41;
	setp.eq.s32 	%p43, %r35, 1;
	@%p43 bra 	$L__BB0_38;
	add.s32 	%r52, %r2, %r128;
	setp.lt.s32 	%p44, %r52, 0;
	setp.ge.s32 	%p45, %r52, %r65;
	mul.wide.u32 	%rd35, %r128, 4;
	add.s64 	%rd5, %rd1, %rd35;
	or.pred  	%p46, %p44, %p45;
	@%p46 bra 	$L__BB0_35;
	mul.wide.u32 	%rd36, %r52, 4;
	add.s64 	%rd37, %rd2, %rd36;
	ld.global.u32 	%r103, [%rd37];
	ld.global.u32 	%r104, [%rd5];
	mad.lo.s32 	%r112, %r104, %r103, %r112;
$L__BB0_35:
	add.s32 	%r55, %r52, 1;
	setp.lt.s32 	%p47, %r55, 0;
	setp.ge.s32 	%p48, %r55, %r65;
	or.pred  	%p49, %p47, %p48;
	@%p49 bra 	$L__BB0_37;
	mul.wide.u32 	%rd38, %r55, 4;
	add.s64 	%rd39, %rd2, %rd38;
	ld.global.u32 	%r105, [%rd39];
	ld.global.u32 	%r106, [%rd5+4];
	mad.lo.s32 	%r112, %r106, %r105, %r112;
$L__BB0_37:
	add.s32 	%r128, %r128, 2;
$L__BB0_38:
	and.b32  	%r107, %r66, 1;
	setp.eq.b32 	%p50, %r107, 1;
	not.pred 	%p51, %p50;
	@%p51 bra 	$L__BB0_41;
	add.s32 	%r62, %r2, %r128;
	setp.lt.s32 	%p52, %r62, 0;
	setp.ge.s32 	%p53, %r62, %r65;
	or.pred  	%p54, %p52, %p53;
	@%p54 bra 	$L__BB0_41;
	mul.wide.u32 	%rd40, %r62, 4;
	add.s64 	%rd41, %rd2, %rd40;
	ld.global.u32 	%r108, [%rd41];
	mul.wide.u32 	%rd42, %r128, 4;
	add.s64 	%rd43, %rd1, %rd42;
	ld.global.u32 	%r109, [%rd43];
	mad.lo.s32 	%r112, %r109, %r108, %r112;
$L__BB0_41:
	cvta.to.global.u64 	%rd44, %rd6;
	mul.wide.s32 	%rd45, %r1, 4;
	add.s64 	%rd46, %rd44, %rd45;
	st.global.u32 	[%rd46], %r112;
	ret;

}
	// .globl	_Z23conv_1D_constant_memoryPiS_i
.visible .entry _Z23conv_1D_constant_memoryPiS_i(
	.param .u64 .ptr .align 1 _Z23conv_1D_constant_memoryPiS_i_param_0,
	.param .u64 .ptr .align 1 _Z23conv_1D_constant_memoryPiS_i_param_1,
	.param .u32 _Z23conv_1D_constant_memoryPiS_i_param_2
)
{
	.reg .pred 	%p<22>;
	.reg .b32 	%r<48>;
	.reg .b64 	%rd<21>;

	ld.param.u64 	%rd3, [_Z23conv_1D_constant_memoryPiS_i_param_0];
	ld.param.u64 	%rd2, [_Z23conv_1D_constant_memoryPiS_i_param_1];
	ld.param.u32 	%r21, [_Z23conv_1D_constant_memoryPiS_i_param_2];
	cvta.to.global.u64 	%rd1, %rd3;
	mov.u32 	%r23, %tid.x;
	mov.u32 	%r24, %ntid.x;
	mov.u32 	%r25, %ctaid.x;
	mad.lo.s32 	%r1, %r24, %r25, %r23;
	add.s32 	%r2, %r1, -3;
	setp.lt.s32 	%p1, %r1, 3;
	setp.ge.s32 	%p2, %r2, %r21;
	mov.b32 	%r42, 0;
	or.pred  	%p3, %p1, %p2;
	@%p3 bra 	$L__BB1_2;
	mul.wide.u32 	%rd4, %r2, 4;
	add.s64 	%rd5, %rd1, %rd4;
	ld.global.u32 	%r26, [%rd5];
	ld.const.u32 	%r27, [const_mask];
	mul.lo.s32 	%r42, %r27, %r26;
$L__BB1_2:
	add.s32 	%r5, %r1, -2;
	setp.lt.s32 	%p4, %r1, 2;
	setp.ge.s32 	%p5, %r5, %r21;
	or.pred  	%p6, %p4, %p5;
	@%p6 bra 	$L__BB1_4;
	mul.wide.u32 	%rd6, %r5, 4;
	add.s64 	%rd7, %rd1, %rd6;
	ld.global.u32 	%r28, [%rd7];
	ld.const.u32 	%r29, [const_mask+4];
	mad.lo.s32 	%r42, %r29, %r28, %r42;
$L__BB1_4:
	setp.lt.s32 	%p7, %r1, 1;
	setp.gt.s32 	%p8, %r1, %r21;
	or.pred  	%p9, %p7, %p8;
	@%p9 bra 	$L__BB1_6;
	add.s32 	%r30, %r1, -1;
	mul.wide.u32 	%rd8, %r30, 4;
	add.s64 	%rd9, %rd1, %rd8;
	ld.global.u32 	%r31, [%rd9];
	ld.const.u32 	%r32, [const_mask+8];
	mad.lo.s32 	%r42, %r32, %r31, %r42;
$L__BB1_6:
	setp.lt.s32 	%p10, %r1, 0;
	setp.ge.s32 	%p11, %r1, %r21;
	or.pred  	%p12, %p10, %p11;
	@%p12 bra 	$L__BB1_8;
	mul.wide.u32 	%rd10, %r1, 4;
	add.s64 	%rd11, %rd1, %rd10;
	ld.global.u32 	%r33, [%rd11];
	ld.const.u32 	%r34, [const_mask+12];
	mad.lo.s32 	%r42, %r34, %r33, %r42;
$L__BB1_8:
	add.s32 	%r12, %r1, 1;
	setp.lt.s32 	%p13, %r1, -1;
	setp.ge.s32 	%p14, %r12, %r21;
	or.pred  	%p15, %p13, %p14;
	@%p15 bra 	$L__BB1_10;
	mul.wide.u32 	%rd12, %r12, 4;
	add.s64 	%rd13, %rd1, %rd12;
	ld.global.u32 	%r35, [%rd13];
	ld.const.u32 	%r36, [const_mask+16];
	mad.lo.s32 	%r42, %r36, %r35, %r42;
$L__BB1_10:
	add.s32 	%r15, %r1, 2;
	setp.lt.s32 	%p16, %r1, -2;
	setp.ge.s32 	%p17, %r15, %r21;
	or.pred  	%p18, %p16, %p17;
	@%p18 bra 	$L__BB1_12;
	mul.wide.u32 	%rd14, %r15, 4;
	add.s64 	%rd15, %rd1, %rd14;
	ld.global.u32 	%r37, [%rd15];
	ld.const.u32 	%r38, [const_mask+20];
	mad.lo.s32 	%r42, %r38, %r37, %r42;
$L__BB1_12:
	add.s32 	%r18, %r1, 3;
	setp.lt.s32 	%p19, %r1, -3;
	setp.ge.s32 	%p20, %r18, %r21;
	or.pred  	%p21, %p19, %p20;
	@%p21 bra 	$L__BB1_14;
	mul.wide.u32 	%rd16, %r18, 4;
	add.s64 	%rd17, %rd1, %rd16;
	ld.global.u32 	%r39, [%rd17];
	ld.const.u32 	%r40, [const_mask+24];
	mad.lo.s32 	%r42, %r40, %r39, %r42;
$L__BB1_14:
	cvta.to.global.u64 	%rd18, %rd2;
	mul.wide.s32 	%rd19, %r1, 4;
	add.s64 	%rd20, %rd18, %rd19;
	st.global.u32 	[%rd20], %r42;
	ret;

}


// ===== COMPILED SASS (sm_100) =====

	.target	sm_100

	.elftype	@"ET_EXEC"


//--------------------- .note.nv.tkinfo           --------------------------
	.section	.note.nv.tkinfo,"",@"SHT_NOTE"
	.sectionflags	@"SHF_NOTE_NV_TKINFO"
	.tkinfo
        /*0018*/ 	.word	0x00000002
        /*0030*/ 	.string	""
        /*0030*/ 	.string	"ptxas"
        /*0030*/ 	.string	"Cuda compilation tools, release 13.0, V13.0.88"
        /*0030*/ 	.string	"Build cuda_13.0.r13.0/compiler.36424714_0"
        /*0030*/ 	.string	"-arch sm_100 -m 64 "



//--------------------- .note.nv.cuinfo           --------------------------
	.section	.note.nv.cuinfo,"",@"SHT_NOTE"
	.sectionflags	@"SHF_NOTE_NV_CUINFO"
        /*0018*/ 	.short	0x0002
        /*001a*/ 	.short	0x0064
        /*001c*/ 	.short	0x0082
	.zero		2


//--------------------- .nv.info                  --------------------------
	.section	.nv.info,"",@"SHT_CUDA_INFO"
	.align	4


	//----- nvinfo : EIATTR_REGCOUNT
	.align		4
        /*0000*/ 	.byte	0x04, 0x2f
        /*0002*/ 	.short	(.L_2 - .L_1)
	.align		4
.L_1:
        /*0004*/ 	.word	index@(_Z7conv_1DPiS_S_ii)
        /*0008*/ 	.word	0x00000020


	//----- nvinfo : EIATTR_FRAME_SIZE
	.align		4
.L_2:
        /*000c*/ 	.byte	0x04, 0x11
        /*000e*/ 	.short	(.L_4 - .L_3)
	.align		4
.L_3:
        /*0010*/ 	.word	index@(_Z7conv_1DPiS_S_ii)
        /*0014*/ 	.word	0x00000000


	//----- nvinfo : EIATTR_REGCOUNT
	.align		4
.L_4:
        /*0018*/ 	.byte	0x04, 0x2f
        /*001a*/ 	.short	(.L_6 - .L_5)
	.align		4
.L_5:
        /*001c*/ 	.word	index@(_Z23conv_1D_constant_memoryPiS_i)
        /*0020*/ 	.word	0x0000001e


	//----- nvinfo : EIATTR_FRAME_SIZE
	.align		4
.L_6:
        /*0024*/ 	.byte	0x04, 0x11
        /*0026*/ 	.short	(.L_8 - .L_7)
	.align		4
.L_7:
        /*0028*/ 	.word	index@(_Z23conv_1D_constant_memoryPiS_i)
        /*002c*/ 	.word	0x00000000


	//----- nvinfo : EIATTR_MIN_STACK_SIZE
	.align		4
.L_8:
        /*0030*/ 	.byte	0x04, 0x12
        /*0032*/ 	.short	(.L_10 - .L_9)
	.align		4
.L_9:
        /*0034*/ 	.word	index@(_Z23conv_1D_constant_memoryPiS_i)
        /*0038*/ 	.word	0x00000000


	//----- nvinfo : EIATTR_MIN_STACK_SIZE
	.align		4
.L_10:
        /*003c*/ 	.byte	0x04, 0x12
        /*003e*/ 	.short	(.L_12 - .L_11)
	.align		4
.L_11:
        /*0040*/ 	.word	index@(_Z7conv_1DPiS_S_ii)
        /*0044*/ 	.word	0x00000000
.L_12:


//--------------------- .nv.compat                --------------------------
	.section	.nv.compat,"",@"SHT_CUDA_COMPAT_INFO"
	.align	4
        /*0000*/ 	.byte	0x02, 0x09, 0x00, 0x00, 0x02, 0x02, 0x01, 0x00, 0x02, 0x05, 0x05, 0x00, 0x03, 0x07, 0x01, 0x01
        /*0010*/ 	.byte	0x02, 0x03, 0x00, 0x00, 0x02, 0x06, 0x01, 0x00, 0x04, 0x0b, 0x08, 0x00, 0x09, 0x00, 0x00, 0x00
        /*0020*/ 	.byte	0x00, 0x00, 0x00, 0x00


//--------------------- .nv.info._Z23conv_1D_constant_memoryPiS_i --------------------------
	.section	.nv.info._Z23conv_1D_constant_memoryPiS_i,"",@"SHT_CUDA_INFO"
	.sectionflags	@""
	.align	4


	//----- nvinfo : EIATTR_CUDA_API_VERSION
	.align		4
        /*0000*/ 	.byte	0x04, 0x37
        /*0002*/ 	.short	(.L_14 - .L_13)
.L_13:
        /*0004*/ 	.word	0x00000082


	//----- nvinfo : EIATTR_KPARAM_INFO
	.align		4
.L_14:
        /*0008*/ 	.byte	0x04, 0x17
        /*000a*/ 	.short	(.L_16 - .L_15)
.L_15:
        /*000c*/ 	.word	0x00000000
        /*0010*/ 	.short	0x0002
        /*0012*/ 	.short	0x0010
        /*0014*/ 	.byte	0x00, 0xf0, 0x11, 0x00


	//----- nvinfo : EIATTR_KPARAM_INFO
	.align		4
.L_16:
        /*0018*/ 	.byte	0x04, 0x17
        /*001a*/ 	.short	(.L_18 - .L_17)
.L_17:
        /*001c*/ 	.word	0x00000000
        /*0020*/ 	.short	0x0001
        /*0022*/ 	.short	0x0008
        /*0024*/ 	.byte	0x00, 0xf5, 0x21, 0x00


	//----- nvinfo : EIATTR_KPARAM_INFO
	.align		4
.L_18:
        /*0028*/ 	.byte	0x04, 0x17
        /*002a*/ 	.short	(.L_20 - .L_19)
.L_19:
        /*002c*/ 	.word	0x00000000
        /*0030*/ 	.short	0x0000
        /*0032*/ 	.short	0x0000
        /*0034*/ 	.byte	0x00, 0xf5, 0x21, 0x00


	//----- nvinfo : EIATTR_SPARSE_MMA_MASK
	.align		4
.L_20:
        /*0038*/ 	.byte	0x03, 0x50
        /*003a*/ 	.short	0x0000


	//----- nvinfo : EIATTR_MAXREG_COUNT
	.align		4
        /*003c*/ 	.byte	0x03, 0x1b
        /*003e*/ 	.short	0x00ff


	//----- nvinfo : EIATTR_MERCURY_ISA_VERSION
	.align		4
        /*0040*/ 	.byte	0x03, 0x5f
        /*0042*/ 	.short	0x0101


	//----- nvinfo : EIATTR_VRC_CTA_INIT_COUNT
	.align		4
        /*0044*/ 	.byte	0x02, 0x4a
	.zero		1
	.zero		1


	//----- nvinfo : EIATTR_EXIT_INSTR_OFFSETS
	.align		4
        /*0048*/ 	.byte	0x04, 0x1c
        /*004a*/ 	.short	(.L_22 - .L_21)


	//   ....[0]....
.L_21:
        /*004c*/ 	.word	0x00000420


	//----- nvinfo : EIATTR_CBANK_PARAM_SIZE
	.align		4
.L_22:
        /*0050*/ 	.byte	0x03, 0x19
        /*0052*/ 	.short	0x0014


	//----- nvinfo : EIATTR_PARAM_CBANK
	.align		4
        /*0054*/ 	.byte	0x04, 0x0a
        /*0056*/ 	.short	(.L_24 - .L_23)
	.align		4
.L_23:
        /*0058*/ 	.word	index@(.nv.constant0._Z23conv_1D_constant_memoryPiS_i)
        /*005c*/ 	.short	0x0380
        /*005e*/ 	.short	0x0014


	//----- nvinfo : EIATTR_SW_WAR
	.align		4
.L_24:
        /*0060*/ 	.byte	0x04, 0x36
        /*0062*/ 	.short	(.L_26 - .L_25)
.L_25:
        /*0064*/ 	.word	0x00000008
.L_26:


//--------------------- .nv.info._Z7conv_1DPiS_S_ii --------------------------
	.section	.nv.info._Z7conv_1DPiS_S_ii,"",@"SHT_CUDA_INFO"
	.sectionflags	@""
	.align	4


	//----- nvinfo : EIATTR_CUDA_API_VERSION
	.align		4
        /*0000*/ 	.byte	0x04, 0x37
        /*0002*/ 	.short	(.L_28 - .L_27)
.L_27:
        /*0004*/ 	.word	0x00000082


	//----- nvinfo : EIATTR_KPARAM_INFO
	.align		4
.L_28:
        /*0008*/ 	.byte	0x04, 0x17
        /*000a*/ 	.short	(.L_30 - .L_29)
.L_29:
        /*000c*/ 	.word	0x00000000
        /*0010*/ 	.short	0x0004
        /*0012*/ 	.short	0x001c
        /*0014*/ 	.byte	0x00, 0xf0, 0x11, 0x00


	//----- nvinfo : EIATTR_KPARAM_INFO
	.align		4
.L_30:
        /*0018*/ 	.byte	0x04, 0x17
        /*001a*/ 	.short	(.L_32 - .L_31)
.L_31:
        /*001c*/ 	.word	0x00000000
        /*0020*/ 	.short	0x0003
        /*0022*/ 	.short	0x0018
        /*0024*/ 	.byte	0x00, 0xf0, 0x11, 0x00


	//----- nvinfo : EIATTR_KPARAM_INFO
	.align		4
.L_32:
        /*0028*/ 	.byte	0x04, 0x17
        /*002a*/ 	.short	(.L_34 - .L_33)
.L_33:
        /*002c*/ 	.word	0x00000000
        /*0030*/ 	.short	0x0002
        /*0032*/ 	.short	0x0010
        /*0034*/ 	.byte	0x00, 0xf5, 0x21, 0x00


	//----- nvinfo : EIATTR_KPARAM_INFO
	.align		4
.L_34:
        /*0038*/ 	.byte	0x04, 0x17
        /*003a*/ 	.short	(.L_36 - .L_35)
.L_35:
        /*003c*/ 	.word	0x00000000
        /*0040*/ 	.short	0x0001
        /*0042*/ 	.short	0x0008
        /*0044*/ 	.byte	0x00, 0xf5, 0x21, 0x00


	//----- nvinfo : EIATTR_KPARAM_INFO
	.align		4
.L_36:
        /*0048*/ 	.byte	0x04, 0x17
        /*004a*/ 	.short	(.L_38 - .L_37)
.L_37:
        /*004c*/ 	.word	0x00000000
        /*0050*/ 	.short	0x0000
        /*0052*/ 	.short	0x0000
        /*0054*/ 	.byte	0x00, 0xf5, 0x21, 0x00


	//----- nvinfo : EIATTR_SPARSE_MMA_MASK
	.align		4
.L_38:
        /*0058*/ 	.byte	0x03, 0x50
        /*005a*/ 	.short	0x0000


	//----- nvinfo : EIATTR_MAXREG_COUNT
	.align		4
        /*005c*/ 	.byte	0x03, 0x1b
        /*005e*/ 	.short	0x00ff


	//----- nvinfo : EIATTR_MERCURY_ISA_VERSION
	.align		4
        /*0060*/ 	.byte	0x03, 0x5f
        /*0062*/ 	.short	0x0101


	//----- nvinfo : EIATTR_VRC_CTA_INIT_COUNT
	.align		4
        /*0064*/ 	.byte	0x02, 0x4a
	.zero		1
	.zero		1


	//----- nvinfo : EIATTR_EXIT_INSTR_OFFSETS
	.align		4
        /*0068*/ 	.byte	0x04, 0x1c
        /*006a*/ 	.short	(.L_40 - .L_39)


	//   ....[0]....
.L_39:
        /*006c*/ 	.word	0x00000b20


	//----- nvinfo : EIATTR_CRS_STACK_SIZE
	.align		4
.L_40:
        /*0070*/ 	.byte	0x04, 0x1e
        /*0072*/ 	.short	(.L_42 - .L_41)
.L_41:
        /*0074*/ 	.word	0x00000000


	//----- nvinfo : EIATTR_CBANK_PARAM_SIZE
	.align		4
.L_42:
        /*0078*/ 	.byte	0x03, 0x19
        /*007a*/ 	.short	0x0020


	//----- nvinfo : EIATTR_PARAM_CBANK
	.align		4
        /*007c*/ 	.byte	0x04, 0x0a
        /*007e*/ 	.short	(.L_44 - .L_43)
	.align		4
.L_43:
        /*0080*/ 	.word	index@(.nv.constant0._Z7conv_1DPiS_S_ii)
        /*0084*/ 	.short	0x0380
        /*0086*/ 	.short	0x0020


	//----- nvinfo : EIATTR_SW_WAR
	.align		4
.L_44:
        /*0088*/ 	.byte	0x04, 0x36
        /*008a*/ 	.short	(.L_46 - .L_45)
.L_45:
        /*008c*/ 	.word	0x00000008
.L_46:


//--------------------- .nv.callgraph             --------------------------
	.section	.nv.callgraph,"",@"SHT_CUDA_CALLGRAPH"
	.align	4
	.sectionentsize	8
	.align		4
        /*0000*/ 	.word	0x00000000
	.align		4
        /*0004*/ 	.word	0xffffffff
	.align		4
        /*0008*/ 	.word	0x00000000
	.align		4
        /*000c*/ 	.word	0xfffffffe
	.align		4
        /*0010*/ 	.word	0x00000000
	.align		4
        /*0014*/ 	.word	0xfffffffd
	.align		4
        /*0018*/ 	.word	0x00000000
	.align		4
        /*001c*/ 	.word	0xfffffffc


//--------------------- .nv.constant3             --------------------------
	.section	.nv.constant3,"a",@progbits
	.align	4
.nv.constant3:
	.type		const_mask,@object
	.size		const_mask,(.L_0 - const_mask)
const_mask:
	.zero		28
.L_0:


//--------------------- .text._Z23conv_1D_constant_memoryPiS_i --------------------------
	.section	.text._Z23conv_1D_constant_memoryPiS_i,"ax",@progbits
	.align	128
        .global         _Z23conv_1D_constant_memoryPiS_i
        .type           _Z23conv_1D_constant_memoryPiS_i,@function
        .size           _Z23conv_1D_constant_memoryPiS_i,(.L_x_8 - _Z23conv_1D_constant_memoryPiS_i)
        .other          _Z23conv_1D_constant_memoryPiS_i,@"STO_CUDA_ENTRY STV_DEFAULT"
_Z23conv_1D_constant_memoryPiS_i:
.text._Z23conv_1D_constant_memoryPiS_i:
[----:B------:R-:W-:Y:S01]  /*0000*/  LDC R1, c[0x0][0x37c] ;  /* 0x0000df00ff017b82 */ /* 0x000fe20000000800 */
[----:B------:R-:W0:Y:S01]  /*0010*/  S2R R11, SR_TID.X ;  /* 0x00000000000b7919 */ /* 0x000e220000002100 */
[----:B------:R-:W0:Y:S01]  /*0020*/  LDCU UR4, c[0x0][0x360] ;  /* 0x00006c00ff0477ac */ /* 0x000e220008000800 */
[----:B------:R-:W0:Y:S01]  /*0030*/  S2R R0, SR_CTAID.X ;  /* 0x0000000000007919 */ /* 0x000e220000002500 */
[----:B------:R-:W1:Y:S01]  /*0040*/  LDCU UR6, c[0x0][0x390] ;  /* 0x00007200ff0677ac */ /* 0x000e620008000800 */
[----:B0-----:R-:W-:Y:S01]  /*0050*/  IMAD R11, R0, UR4, R11 ;  /* 0x00000004000b7c24 */ /* 0x001fe2000f8e020b */
[----:B------:R-:W0:Y:S03]  /*0060*/  LDCU.64 UR4, c[0x0][0x358] ;  /* 0x00006b00ff0477ac */ /* 0x000e260008000a00 */
[C---:B------:R-:W-:Y:S01]  /*0070*/  VIADD R17, R11.reuse, 0x1 ;  /* 0x000000010b117836 */ /* 0x040fe20000000000 */
[C---:B------:R-:W-:Y:S01]  /*0080*/  IADD3 R5, PT, PT, R11.reuse, -0x3, RZ ;  /* 0xfffffffd0b057810 */ /* 0x040fe20007ffe0ff */
[C---:B------:R-:W-:Y:S01]  /*0090*/  VIADD R13, R11.reuse, 0x3 ;  /* 0x000000030b0d7836 */ /* 0x040fe20000000000 */
[----:B------:R-:W-:-:S02]  /*00a0*/  IADD3 R25, PT, PT, R11, -0x2, RZ ;  /* 0xfffffffe0b197810 */ /* 0x000fc40007ffe0ff */
[----:B-1----:R-:W-:Y:S02]  /*00b0*/  ISETP.GE.AND P0, PT, R5, UR6, PT ;  /* 0x0000000605007c0c */ /* 0x002fe4000bf06270 */
[----:B------:R-:W-:Y:S02]  /*00c0*/  ISETP.GE.AND P4, PT, R25, UR6, PT ;  /* 0x0000000619007c0c */ /* 0x000fe4000bf86270 */
[C---:B------:R-:W-:Y:S02]  /*00d0*/  ISETP.LT.OR P0, PT, R11.reuse, 0x3, P0 ;  /* 0x000000030b00780c */ /* 0x040fe40000701670 */
[C---:B------:R-:W-:Y:S02]  /*00e0*/  ISETP.GT.AND P3, PT, R11.reuse, UR6, PT ;  /* 0x000000060b007c0c */ /* 0x040fe4000bf64270 */
[C---:B------:R-:W-:Y:S02]  /*00f0*/  ISETP.LT.OR P4, PT, R11.reuse, 0x2, P4 ;  /* 0x000000020b00780c */ /* 0x040fe40002781670 */
[----:B------:R-:W-:-:S02]  /*0100*/  ISETP.GE.AND P2, PT, R11, UR6, PT ;  /* 0x000000060b007c0c */ /* 0x000fc4000bf46270 */
[C---:B------:R-:W-:Y:S02]  /*0110*/  ISETP.LT.OR P3, PT, R11.reuse, 0x1, P3 ;  /* 0x000000010b00780c */ /* 0x040fe40001f61670 */
[----:B------:R-:W-:Y:S02]  /*0120*/  IADD3 R15, PT, PT, R11, 0x2, RZ ;  /* 0x000000020b0f7810 */ /* 0x000fe40007ffe0ff */
[----:B------:R-:W-:Y:S01]  /*0130*/  ISETP.GE.AND P1, PT, R17, UR6, PT ;  /* 0x0000000611007c0c */ /* 0x000fe2000bf26270 */
[----:B------:R-:W1:Y:S01]  /*0140*/  @!P0 LDC.64 R22, c[0x0][0x380] ;  /* 0x0000e000ff168b82 */ /* 0x000e620000000a00 */
[----:B------:R-:W-:Y:S02]  /*0150*/  ISETP.LT.OR P2, PT, R11, RZ, P2 ;  /* 0x000000ff0b00720c */ /* 0x000fe40001741670 */
[----:B------:R-:W-:Y:S02]  /*0160*/  ISETP.GE.AND P6, PT, R15, UR6, PT ;  /* 0x000000060f007c0c */ /* 0x000fe4000bfc6270 */
[----:B------:R-:W-:-:S02]  /*0170*/  ISETP.LT.OR P1, PT, R11, -0x1, P1 ;  /* 0xffffffff0b00780c */ /* 0x000fc40000f21670 */
[----:B------:R-:W-:Y:S01]  /*0180*/  ISETP.GE.AND P5, PT, R13, UR6, PT ;  /* 0x000000060d007c0c */ /* 0x000fe2000bfa6270 */
[----:B------:R-:W2:Y:S01]  /*0190*/  @!P4 LDC.64 R20, c[0x0][0x380] ;  /* 0x0000e000ff14cb82 */ /* 0x000ea20000000a00 */
[C---:B------:R-:W-:Y:S02]  /*01a0*/  ISETP.LT.OR P6, PT, R11.reuse, -0x2, P6 ;  /* 0xfffffffe0b00780c */ /* 0x040fe400037c1670 */
[----:B------:R-:W-:-:S05]  /*01b0*/  ISETP.LT.OR P5, PT, R11, -0x3, P5 ;  /* 0xfffffffd0b00780c */ /* 0x000fca0002fa1670 */
[----:B------:R-:W3:Y:S08]  /*01c0*/  @!P3 LDC.64 R18, c[0x0][0x380] ;  /* 0x0000e000ff12bb82 */ /* 0x000ef00000000a00 */
[----:B------:R-:W4:Y:S01]  /*01d0*/  @!P2 LDC.64 R8, c[0x0][0x380] ;  /* 0x0000e000ff08ab82 */ /* 0x000f220000000a00 */
[----:B-1----:R-:W-:Y:S01]  /*01e0*/  @!P0 IMAD.WIDE.U32 R22, R5, 0x4, R22 ;  /* 0x0000000405168825 */ /* 0x002fe200078e0016 */
[----:B------:R-:W-:-:S04]  /*01f0*/  @!P3 IADD3 R27, PT, PT, R11, -0x1, RZ ;  /* 0xffffffff0b1bb810 */ /* 0x000fc80007ffe0ff */
[----:B0-----:R-:W5:Y:S02]  /*0200*/  @!P0 LDG.E R0, desc[UR4][R22.64] ;  /* 0x0000000416008981 */ /* 0x001f64000c1e1900 */
[----:B------:R-:W0:Y:S08]  /*0210*/  @!P1 LDC.64 R6, c[0x0][0x380] ;  /* 0x0000e000ff069b82 */ /* 0x000e300000000a00 */
[----:B------:R-:W1:Y:S01]  /*0220*/  @!P6 LDC.64 R2, c[0x0][0x380] ;  /* 0x0000e000ff02eb82 */ /* 0x000e620000000a00 */
[----:B--2---:R-:W-:-:S07]  /*0230*/  @!P4 IMAD.WIDE.U32 R20, R25, 0x4, R20 ;  /* 0x000000041914c825 */ /* 0x004fce00078e0014 */
[----:B------:R-:W2:Y:S01]  /*0240*/  @!P5 LDC.64 R4, c[0x0][0x380] ;  /* 0x0000e000ff04db82 */ /* 0x000ea20000000a00 */
[----:B---3--:R-:W-:Y:S01]  /*0250*/  @!P3 IMAD.WIDE.U32 R18, R27, 0x4, R18 ;  /* 0x000000041b12b825 */ /* 0x008fe200078e0012 */
[----:B------:R-:W3:Y:S03]  /*0260*/  @!P4 LDG.E R10, desc[UR4][R20.64] ;  /* 0x00000004140ac981 */ /* 0x000ee6000c1e1900 */
[----:B----4-:R-:W-:Y:S02]  /*0270*/  @!P2 IMAD.WIDE.U32 R24, R11, 0x4, R8 ;  /* 0x000000040b18a825 */ /* 0x010fe400078e0008 */
[----:B------:R4:W3:Y:S01]  /*0280*/  @!P3 LDG.E R8, desc[UR4][R18.64] ;  /* 0x000000041208b981 */ /* 0x0008e2000c1e1900 */
[----:B------:R-:W3:Y:S01]  /*0290*/  @!P4 LDC R9, c[0x3][0x4] ;  /* 0x00c00100ff09cb82 */ /* 0x000ee20000000800 */
[----:B0-----:R-:W-:Y:S02]  /*02a0*/  @!P1 IMAD.WIDE.U32 R16, R17, 0x4, R6 ;  /* 0x0000000411109825 */ /* 0x001fe400078e0006 */
[----:B------:R-:W3:Y:S04]  /*02b0*/  @!P2 LDG.E R6, desc[UR4][R24.64] ;  /* 0x000000041806a981 */ /* 0x000ee8000c1e1900 */
[----:B------:R-:W3:Y:S01]  /*02c0*/  @!P1 LDG.E R16, desc[UR4][R16.64] ;  /* 0x0000000410109981 */ /* 0x000ee2000c1e1900 */
[----:B-1----:R-:W-:Y:S01]  /*02d0*/  @!P6 IMAD.WIDE.U32 R14, R15, 0x4, R2 ;  /* 0x000000040f0ee825 */ /* 0x002fe200078e0002 */
[----:B------:R-:W0:Y:S05]  /*02e0*/  @!P3 LDC R12, c[0x3][0x8] ;  /* 0x00c00200ff0cbb82 */ /* 0x000e2a0000000800 */
[----:B------:R-:W3:Y:S01]  /*02f0*/  @!P6 LDG.E R14, desc[UR4][R14.64] ;  /* 0x000000040e0ee981 */ /* 0x000ee2000c1e1900 */
[----:B--2---:R-:W-:-:S02]  /*0300*/  @!P5 IMAD.WIDE.U32 R4, R13, 0x4, R4 ;  /* 0x000000040d04d825 */ /* 0x004fc400078e0004 */
[----:B------:R-:W5:Y:S04]  /*0310*/  @!P0 LDC R3, c[0x3][RZ] ;  /* 0x00c00000ff038b82 */ /* 0x000f680000000800 */
[----:B------:R-:W2:Y:S04]  /*0320*/  @!P5 LDG.E R4, desc[UR4][R4.64] ;  /* 0x000000040404d981 */ /* 0x000ea8000c1e1900 */
[----:B------:R-:W1:Y:S01]  /*0330*/  @!P2 LDC R13, c[0x3][0xc] ;  /* 0x00c00300ff0dab82 */ /* 0x000e620000000800 */
[----:B------:R-:W-:-:S07]  /*0340*/  HFMA2 R7, -RZ, RZ, 0, 0 ;  /* 0x00000000ff077431 */ /* 0x000fce00000001ff */
[----:B----4-:R-:W4:Y:S08]  /*0350*/  @!P1 LDC R18, c[0x3][0x10] ;  /* 0x00c00400ff129b82 */ /* 0x010f300000000800 */
[----:B------:R-:W4:Y:S01]  /*0360*/  @!P6 LDC R19, c[0x3][0x14] ;  /* 0x00c00500ff13eb82 */ /* 0x000f220000000800 */
[----:B-----5:R-:W-:-:S07]  /*0370*/  @!P0 IMAD R7, R0, R3, RZ ;  /* 0x0000000300078224 */ /* 0x020fce00078e02ff */
[----:B------:R-:W5:Y:S08]  /*0380*/  LDC.64 R2, c[0x0][0x388] ;  /* 0x0000e200ff027b82 */ /* 0x000f700000000a00 */
[----:B------:R-:W2:Y:S01]  /*0390*/  @!P5 LDC R0, c[0x3][0x18] ;  /* 0x00c00600ff00db82 */ /* 0x000ea20000000800 */
[----:B---3--:R-:W-:-:S04]  /*03a0*/  @!P4 IMAD R7, R10, R9, R7 ;  /* 0x000000090a07c224 */ /* 0x008fc800078e0207 */
[----:B0-----:R-:W-:-:S04]  /*03b0*/  @!P3 IMAD R7, R8, R12, R7 ;  /* 0x0000000c0807b224 */ /* 0x001fc800078e0207 */
[----:B-1----:R-:W-:-:S04]  /*03c0*/  @!P2 IMAD R7, R6, R13, R7 ;  /* 0x0000000d0607a224 */ /* 0x002fc800078e0207 */
[----:B----4-:R-:W-:Y:S02]  /*03d0*/  @!P1 IMAD R7, R16, R18, R7 ;  /* 0x0000001210079224 */ /* 0x010fe400078e0207 */
[----:B-----5:R-:W-:-:S04]  /*03e0*/  IMAD.WIDE R2, R11, 0x4, R2 ;  /* 0x000000040b027825 */ /* 0x020fc800078e0202 */
[----:B------:R-:W-:-:S04]  /*03f0*/  @!P6 IMAD R7, R14, R19, R7 ;  /* 0x000000130e07e224 */ /* 0x000fc800078e0207 */
[----:B--2---:R-:W-:-:S05]  /*0400*/  @!P5 IMAD R7, R4, R0, R7 ;  /* 0x000000000407d224 */ /* 0x004fca00078e0207 */
[----:B------:R-:W-:Y:S01]  /*0410*/  STG.E desc[UR4][R2.64], R7 ;  /* 0x0000000702007986 */ /* 0x000fe2000c101904 */
[----:B------:R-:W-:Y:S05]  /*0420*/  EXIT ;  /* 0x000000000000794d */ /* 0x000fea0003800000 */
.L_x_0:
[----:B------:R-:W-:-:S00]  /*0430*/  BRA `(.L_x_0) ;  /* 0xfffffffc00fc7947 */ /* 0x000fc0000383ffff */
[----:B------:R-:W-:-:S00]  /*0440*/  NOP ;  /* 0x0000000000007918 */ /* 0x000fc00000000000 */
        /* <DEDUP_REMOVED lines=11> */
.L_x_8:


//--------------------- .text._Z7conv_1DPiS_S_ii  --------------------------
	.section	.text._Z7conv_1DPiS_S_ii,"ax",@progbits
	.align	128
        .global         _Z7conv_1DPiS_S_ii
        .type           _Z7conv_1DPiS_S_ii,@function
        .size           _Z7conv_1DPiS_S_ii,(.L_x_9 - _Z7conv_1DPiS_S_ii)
        .other          _Z7conv_1DPiS_S_ii,@"STO_CUDA_ENTRY STV_DEFAULT"
_Z7conv_1DPiS_S_ii:
.text._Z7conv_1DPiS_S_ii:
[----:B------:R-:W-:Y:S01]  /*0000*/  LDC R1, c[0x0][0x37c] ;  /* 0x0000df00ff017b82 */ /* 0x000fe20000000800 */
[----:B------:R-:W0:Y:S01]  /*0010*/  S2R R2, SR_TID.X ;  /* 0x0000000000027919 */ /* 0x000e220000002100 */
[----:B------:R-:W1:Y:S01]  /*0020*/  LDCU UR5, c[0x0][0x39c] ;  /* 0x00007380ff0577ac */ /* 0x000e620008000800 */
[----:B------:R-:W-:Y:S01]  /*0030*/  HFMA2 R0, -RZ, RZ, 0, 0 ;  /* 0x00000000ff007431 */ /* 0x000fe200000001ff */
[----:B------:R-:W0:Y:S01]  /*0040*/  S2R R3, SR_CTAID.X ;  /* 0x0000000000037919 */ /* 0x000e220000002500 */
[----:B------:R-:W0:Y:S01]  /*0050*/  LDCU UR4, c[0x0][0x360] ;  /* 0x00006c00ff0477ac */ /* 0x000e220008000800 */
[----:B------:R-:W2:Y:S01]  /*0060*/  LDCU.64 UR8, c[0x0][0x358] ;  /* 0x00006b00ff0877ac */ /* 0x000ea20008000a00 */
[----:B-1----:R-:W-:Y:S01]  /*0070*/  UISETP.GE.AND UP0, UPT, UR5, 0x1, UPT ;  /* 0x000000010500788c */ /* 0x002fe2000bf06270 */
[----:B0-----:R-:W-:-:S08]  /*0080*/  IMAD R2, R3, UR4, R2 ;  /* 0x0000000403027c24 */ /* 0x001fd0000f8e0202 */
[----:B--2---:R-:W-:Y:S05]  /*0090*/  BRA.U !UP0, `(.L_x_1) ;  /* 0x0000000908947547 */ /* 0x004fea000b800000 */
[----:B------:R-:W-:Y:S01]  /*00a0*/  UISETP.GE.U32.AND UP0, UPT, UR5, 0x8, UPT ;  /* 0x000000080500788c */ /* 0x000fe2000bf06070 */
[----:B------:R-:W-:Y:S01]  /*00b0*/  IMAD.MOV.U32 R3, RZ, RZ, RZ ;  /* 0x000000ffff037224 */ /* 0x000fe200078e00ff */
[----:B------:R-:W-:Y:S01]  /*00c0*/  ULEA.HI UR4, UR5, UR5, URZ, 0x1 ;  /* 0x0000000505047291 */ /* 0x000fe2000f8f08ff */
[----:B------:R-:W-:Y:S01]  /*00d0*/  MOV R0, RZ ;  /* 0x000000ff00007202 */ /* 0x000fe20000000f00 */
[----:B------:R-:W-:Y:S02]  /*00e0*/  ULOP3.LUT UR6, UR5, 0x7, URZ, 0xc0, !UPT ;  /* 0x0000000705067892 */ /* 0x000fe4000f8ec0ff */
[----:B------:R-:W-:Y:S02]  /*00f0*/  USHF.R.S32.HI UR4, URZ, 0x1, UR4 ;  /* 0x00000001ff047899 */ /* 0x000fe40008011404 */
[----:B------:R-:W-:-:S04]  /*0100*/  UISETP.NE.AND UP1, UPT, UR6, URZ, UPT ;  /* 0x000000ff0600728c */ /* 0x000fc8000bf25270 */
[----:B------:R-:W-:Y:S01]  /*0110*/  VIADD R4, R2, -UR4 ;  /* 0x8000000402047c36 */ /* 0x000fe20008000000 */
[----:B------:R-:W-:Y:S06]  /*0120*/  BRA.U !UP0, `(.L_x_2) ;  /* 0x0000000508287547 */ /* 0x000fec000b800000 */
[----:B------:R-:W-:Y:S01]  /*0130*/  ULOP3.LUT UR4, UR5, 0x7ffffff8, URZ, 0xc0, !UPT ;  /* 0x7ffffff805047892 */ /* 0x000fe2000f8ec0ff */
[----:B------:R-:W-:Y:S01]  /*0140*/  MOV R7, RZ ;  /* 0x000000ff00077202 */ /* 0x000fe20000000f00 */
[----:B------:R-:W-:Y:S01]  /*0150*/  IMAD.MOV.U32 R0, RZ, RZ, RZ ;  /* 0x000000ffff007224 */ /* 0x000fe200078e00ff */
[----:B------:R-:W0:Y:S03]  /*0160*/  LDCU UR7, c[0x0][0x398] ;  /* 0x00007300ff0777ac */ /* 0x000e260008000800 */
[----:B------:R-:W-:-:S07]  /*0170*/  MOV R3, UR4 ;  /* 0x0000000400037c02 */ /* 0x000fce0008000f00 */
.L_x_3:
[----:B------:R-:W-:Y:S01]  /*0180*/  IMAD.IADD R29, R4, 0x1, R7 ;  /* 0x00000001041d7824 */ /* 0x000fe200078e0207 */
[----:B------:R-:W1:Y:S04]  /*0190*/  LDC.64 R14, c[0x0][0x390] ;  /* 0x0000e400ff0e7b82 */ /* 0x000e680000000a00 */
[----:B0-----:R-:W-:-:S04]  /*01a0*/  ISETP.GE.AND P4, PT, R29, UR7, PT ;  /* 0x000000071d007c0c */ /* 0x001fc8000bf86270 */
[----:B------:R-:W-:-:S13]  /*01b0*/  ISETP.LT.OR P4, PT, R29, RZ, P4 ;  /* 0x000000ff1d00720c */ /* 0x000fda0002781670 */
[----:B------:R-:W0:Y:S01]  /*01c0*/  @!P4 LDC.64 R8, c[0x0][0x380] ;  /* 0x0000e000ff08cb82 */ /* 0x000e220000000a00 */
[----:B-1----:R-:W-:-:S05]  /*01d0*/  IMAD.WIDE.U32 R14, R7, 0x4, R14 ;  /* 0x00000004070e7825 */ /* 0x002fca00078e000e */
[----:B------:R-:W2:Y:S01]  /*01e0*/  @!P4 LDG.E R10, desc[UR8][R14.64] ;  /* 0x000000080e0ac981 */ /* 0x000ea2000c1e1900 */
[----:B0-----:R-:W-:-:S06]  /*01f0*/  @!P4 IMAD.WIDE.U32 R8, R29, 0x4, R8 ;  /* 0x000000041d08c825 */ /* 0x001fcc00078e0008 */
[----:B------:R-:W2:Y:S01]  /*0200*/  @!P4 LDG.E R9, desc[UR8][R8.64] ;  /* 0x000000080809c981 */ /* 0x000ea2000c1e1900 */
[----:B------:R-:W-:-:S04]  /*0210*/  IADD3 R19, PT, PT, R29, 0x1, RZ ;  /* 0x000000011d137810 */ /* 0x000fc80007ffe0ff */
[----:B------:R-:W-:Y:S01]  /*0220*/  ISETP.GE.AND P0, PT, R19, UR7, PT ;  /* 0x0000000713007c0c */ /* 0x000fe2000bf06270 */
[----:B------:R-:W-:-:S03]  /*0230*/  VIADD R24, R29, 0x2 ;  /* 0x000000021d187836 */ /* 0x000fc60000000000 */
[----:B------:R-:W-:Y:S02]  /*0240*/  ISETP.LT.OR P0, PT, R19, RZ, P0 ;  /* 0x000000ff1300720c */ /* 0x000fe40000701670 */
[C---:B------:R-:W-:Y:S02]  /*0250*/  IADD3 R25, PT, PT, R29.reuse, 0x3, RZ ;  /* 0x000000031d197810 */ /* 0x040fe40007ffe0ff */
[C---:B------:R-:W-:Y:S01]  /*0260*/  ISETP.GE.AND P3, PT, R24.reuse, UR7, PT ;  /* 0x0000000718007c0c */ /* 0x040fe2000bf66270 */
[----:B------:R-:W-:Y:S01]  /*0270*/  VIADD R5, R29, 0x4 ;  /* 0x000000041d057836 */ /* 0x000fe20000000000 */
[C---:B------:R-:W-:Y:S02]  /*0280*/  ISETP.GE.AND P2, PT, R25.reuse, UR7, PT ;  /* 0x0000000719007c0c */ /* 0x040fe4000bf46270 */
[----:B------:R-:W-:Y:S02]  /*0290*/  ISETP.LT.OR P3, PT, R24, RZ, P3 ;  /* 0x000000ff1800720c */ /* 0x000fe40001f61670 */
[----:B------:R-:W-:-:S02]  /*02a0*/  ISETP.LT.OR P2, PT, R25, RZ, P2 ;  /* 0x000000ff1900720c */ /* 0x000fc40001741670 */
[----:B------:R-:W-:Y:S01]  /*02b0*/  IADD3 R6, PT, PT, R29, 0x5, RZ ;  /* 0x000000051d067810 */ /* 0x000fe20007ffe0ff */
[----:B------:R-:W0:Y:S01]  /*02c0*/  @!P0 LDC.64 R22, c[0x0][0x380] ;  /* 0x0000e000ff168b82 */ /* 0x000e220000000a00 */
[----:B------:R-:W-:Y:S01]  /*02d0*/  ISETP.GE.AND P1, PT, R5, UR7, PT ;  /* 0x0000000705007c0c */ /* 0x000fe2000bf26270 */
[----:B------:R-:W-:Y:S01]  /*02e0*/  VIADD R27, R29, 0x6 ;  /* 0x000000061d1b7836 */ /* 0x000fe20000000000 */
[C---:B------:R-:W-:Y:S02]  /*02f0*/  ISETP.GE.AND P5, PT, R6.reuse, UR7, PT ;  /* 0x0000000706007c0c */ /* 0x040fe4000bfa6270 */
[----:B------:R-:W-:Y:S02]  /*0300*/  ISETP.LT.OR P1, PT, R5, RZ, P1 ;  /* 0x000000ff0500720c */ /* 0x000fe40000f21670 */
[----:B------:R-:W-:Y:S01]  /*0310*/  IADD3 R29, PT, PT, R29, 0x7, RZ ;  /* 0x000000071d1d7810 */ /* 0x000fe20007ffe0ff */
[----:B------:R-:W1:Y:S01]  /*0320*/  @!P3 LDC.64 R12, c[0x0][0x380] ;  /* 0x0000e000ff0cbb82 */ /* 0x000e620000000a00 */
[----:B------:R-:W-:-:S02]  /*0330*/  ISETP.LT.OR P5, PT, R6, RZ, P5 ;  /* 0x000000ff0600720c */ /* 0x000fc40002fa1670 */
[----:B------:R-:W-:-:S04]  /*0340*/  ISETP.GE.AND P6, PT, R29, UR7, PT ;  /* 0x000000071d007c0c */ /* 0x000fc8000bfc6270 */
[----:B------:R-:W-:-:S07]  /*0350*/  ISETP.LT.OR P6, PT, R29, RZ, P6 ;  /* 0x000000ff1d00720c */ /* 0x000fce00037c1670 */
[----:B------:R-:W3:Y:S01]  /*0360*/  @!P5 LDC.64 R16, c[0x0][0x380] ;  /* 0x0000e000ff10db82 */ /* 0x000ee20000000a00 */
[----:B0-----:R-:W-:-:S07]  /*0370*/  @!P0 IMAD.WIDE.U32 R22, R19, 0x4, R22 ;  /* 0x0000000413168825 */ /* 0x001fce00078e0016 */
[----:B------:R-:W0:Y:S01]  /*0380*/  @!P6 LDC.64 R20, c[0x0][0x380] ;  /* 0x0000e000ff14eb82 */ /* 0x000e220000000a00 */
[----:B------:R-:W4:Y:S01]  /*0390*/  @!P0 LDG.E R23, desc[UR8][R22.64] ;  /* 0x0000000816178981 */ /* 0x000f22000c1e1900 */
[----:B-1----:R-:W-:-:S03]  /*03a0*/  @!P3 IMAD.WIDE.U32 R12, R24, 0x4, R12 ;  /* 0x00000004180cb825 */ /* 0x002fc600078e000c */
[----:B------:R-:W4:Y:S04]  /*03b0*/  @!P0 LDG.E R24, desc[UR8][R14.64+0x4] ;  /* 0x000004080e188981 */ /* 0x000f28000c1e1900 */
[----:B------:R-:W5:Y:S04]  /*03c0*/  @!P3 LDG.E R13, desc[UR8][R12.64] ;  /* 0x000000080c0db981 */ /* 0x000f68000c1e1900 */
[----:B------:R-:W5:Y:S01]  /*03d0*/  @!P5 LDG.E R22, desc[UR8][R14.64+0x14] ;  /* 0x000014080e16d981 */ /* 0x000f62000c1e1900 */
[----:B---3--:R-:W-:-:S03]  /*03e0*/  @!P5 IMAD.WIDE.U32 R16, R6, 0x4, R16 ;  /* 0x000000040610d825 */ /* 0x008fc600078e0010 */
[----:B------:R-:W3:Y:S04]  /*03f0*/  @!P1 LDG.E R6, desc[UR8][R14.64+0x10] ;  /* 0x000010080e069981 */ /* 0x000ee8000c1e1900 */
[----:B------:R-:W3:Y:S01]  /*0400*/  @!P5 LDG.E R17, desc[UR8][R16.64] ;  /* 0x000000081011d981 */ /* 0x000ee2000c1e1900 */
[----:B0-----:R-:W-:-:S06]  /*0410*/  @!P6 IMAD.WIDE.U32 R20, R29, 0x4, R20 ;  /* 0x000000041d14e825 */ /* 0x001fcc00078e0014 */
[----:B------:R-:W3:Y:S01]  /*0420*/  @!P6 LDG.E R21, desc[UR8][R20.64] ;  /* 0x000000081415e981 */ /* 0x000ee2000c1e1900 */
[----:B--2---:R-:W-:Y:S01]  /*0430*/  @!P4 IMAD R0, R9, R10, R0 ;  /* 0x0000000a0900c224 */ /* 0x004fe200078e0200 */
[C---:B------:R-:W-:Y:S01]  /*0440*/  ISETP.GE.AND P4, PT, R27.reuse, UR7, PT ;  /* 0x000000071b007c0c */ /* 0x040fe2000bf86270 */
[----:B------:R-:W0:Y:S03]  /*0450*/  @!P2 LDC.64 R10, c[0x0][0x380] ;  /* 0x0000e000ff0aab82 */ /* 0x000e260000000a00 */
[----:B------:R-:W-:-:S05]  /*0460*/  ISETP.LT.OR P4, PT, R27, RZ, P4 ;  /* 0x000000ff1b00720c */ /* 0x000fca0002781670 */
[----:B------:R-:W1:Y:S08]  /*0470*/  @!P1 LDC.64 R8, c[0x0][0x380] ;  /* 0x0000e000ff089b82 */ /* 0x000e700000000a00 */
[----:B------:R-:W2:Y:S01]  /*0480*/  @!P4 LDC.64 R18, c[0x0][0x380] ;  /* 0x0000e000ff12cb82 */ /* 0x000ea20000000a00 */
[----:B------:R-:W3:Y:S01]  /*0490*/  @!P4 LDG.E R12, desc[UR8][R14.64+0x18] ;  /* 0x000018080e0cc981 */ /* 0x000ee2000c1e1900 */
[----:B0-----:R-:W-:-:S03]  /*04a0*/  @!P2 IMAD.WIDE.U32 R10, R25, 0x4, R10 ;  /* 0x00000004190aa825 */ /* 0x001fc600078e000a */
[----:B------:R-:W5:Y:S04]  /*04b0*/  @!P3 LDG.E R25, desc[UR8][R14.64+0x8] ;  /* 0x000008080e19b981 */ /* 0x000f68000c1e1900 */
[----:B------:R-:W3:Y:S01]  /*04c0*/  @!P2 LDG.E R11, desc[UR8][R10.64] ;  /* 0x000000080a0ba981 */ /* 0x000ee2000c1e1900 */
[----:B-1----:R-:W-:-:S03]  /*04d0*/  @!P1 IMAD.WIDE.U32 R8, R5, 0x4, R8 ;  /* 0x0000000405089825 */ /* 0x002fc600078e0008 */
[----:B------:R-:W3:Y:S04]  /*04e0*/  @!P2 LDG.E R5, desc[UR8][R14.64+0xc] ;  /* 0x00000c080e05a981 */ /* 0x000ee8000c1e1900 */
[----:B------:R-:W3:Y:S01]  /*04f0*/  @!P1 LDG.E R9, desc[UR8][R8.64] ;  /* 0x0000000808099981 */ /* 0x000ee2000c1e1900 */
[----:B--2---:R-:W-:-:S03]  /*0500*/  @!P4 IMAD.WIDE.U32 R18, R27, 0x4, R18 ;  /* 0x000000041b12c825 */ /* 0x004fc600078e0012 */
[----:B------:R-:W2:Y:S04]  /*0510*/  @!P6 LDG.E R10, desc[UR8][R14.64+0x1c] ;  /* 0x00001c080e0ae981 */ /* 0x000ea8000c1e1900 */
[----:B------:R-:W2:Y:S01]  /*0520*/  @!P4 LDG.E R19, desc[UR8][R18.64] ;  /* 0x000000081213c981 */ /* 0x000ea2000c1e1900 */
[----:B------:R-:W-:Y:S01]  /*0530*/  IADD3 R7, PT, PT, R7, 0x8, RZ ;  /* 0x0000000807077810 */ /* 0x000fe20007ffe0ff */
[----:B----4-:R-:W-:-:S03]  /*0540*/  @!P0 IMAD R0, R23, R24, R0 ;  /* 0x0000001817008224 */ /* 0x010fc600078e0200 */
[----:B------:R-:W-:Y:S01]  /*0550*/  ISETP.NE.AND P0, PT, R7, R3, PT ;  /* 0x000000030700720c */ /* 0x000fe20003f05270 */
[----:B-----5:R-:W-:-:S04]  /*0560*/  @!P3 IMAD R0, R13, R25, R0 ;  /* 0x000000190d00b224 */ /* 0x020fc800078e0200 */
[----:B---3--:R-:W-:-:S04]  /*0570*/  @!P2 IMAD R0, R11, R5, R0 ;  /* 0x000000050b00a224 */ /* 0x008fc800078e0200 */
[----:B------:R-:W-:-:S04]  /*0580*/  @!P1 IMAD R0, R9, R6, R0 ;  /* 0x0000000609009224 */ /* 0x000fc800078e0200 */
[----:B------:R-:W-:-:S04]  /*0590*/  @!P5 IMAD R0, R17, R22, R0 ;  /* 0x000000161100d224 */ /* 0x000fc800078e0200 */
[----:B--2---:R-:W-:-:S04]  /*05a0*/  @!P4 IMAD R0, R19, R12, R0 ;  /* 0x0000000c1300c224 */ /* 0x004fc800078e0200 */
[----:B------:R-:W-:Y:S01]  /*05b0*/  @!P6 IMAD R0, R21, R10, R0 ;  /* 0x0000000a1500e224 */ /* 0x000fe200078e0200 */
[----:B------:R-:W-:Y:S06]  /*05c0*/  @P0 BRA `(.L_x_3) ;  /* 0xfffffff800ec0947 */ /* 0x000fec000383ffff */
.L_x_2:
[----:B------:R-:W-:Y:S05]  /*05d0*/  BRA.U !UP1, `(.L_x_1) ;  /* 0x0000000509447547 */ /* 0x000fea000b800000 */
[----:B------:R-:W0:Y:S01]  /*05e0*/  LDCU UR4, c[0x0][0x39c] ;  /* 0x00007380ff0477ac */ /* 0x000e220008000800 */
[----:B------:R-:W-:Y:S02]  /*05f0*/  UISETP.GE.U32.AND UP0, UPT, UR6, 0x4, UPT ;  /* 0x000000040600788c */ /* 0x000fe4000bf06070 */
[----:B0-----:R-:W-:-:S04]  /*0600*/  ULOP3.LUT UR5, UR4, 0x3, URZ, 0xc0, !UPT ;  /* 0x0000000304057892 */ /* 0x001fc8000f8ec0ff */
[----:B------:R-:W-:-:S03]  /*0610*/  UISETP.NE.AND UP1, UPT, UR5, URZ, UPT ;  /* 0x000000ff0500728c */ /* 0x000fc6000bf25270 */
[----:B------:R-:W-:Y:S08]  /*0620*/  BRA.U !UP0, `(.L_x_4) ;  /* 0x0000000108907547 */ /* 0x000ff0000b800000 */
[----:B------:R-:W0:Y:S01]  /*0630*/  LDCU UR6, c[0x0][0x398] ;  /* 0x00007300ff0677ac */ /* 0x000e220008000800 */
[----:B------:R-:W-:Y:S01]  /*0640*/  IMAD.IADD R17, R4, 0x1, R3 ;  /* 0x0000000104117824 */ /* 0x000fe200078e0203 */
[----:B------:R-:W1:Y:S03]  /*0650*/  LDC.64 R8, c[0x0][0x390] ;  /* 0x0000e400ff087b82 */ /* 0x000e660000000a00 */
[C---:B------:R-:W-:Y:S01]  /*0660*/  VIADD R5, R17.reuse, 0x3 ;  /* 0x0000000311057836 */ /* 0x040fe20000000000 */
[C---:B------:R-:W-:Y:S02]  /*0670*/  IADD3 R19, PT, PT, R17.reuse, 0x1, RZ ;  /* 0x0000000111137810 */ /* 0x040fe40007ffe0ff */
[C---:B------:R-:W-:Y:S02]  /*0680*/  IADD3 R21, PT, PT, R17.reuse, 0x2, RZ ;  /* 0x0000000211157810 */ /* 0x040fe40007ffe0ff */
[----:B0-----:R-:W-:-:S02]  /*0690*/  ISETP.GE.AND P0, PT, R17, UR6, PT ;  /* 0x0000000611007c0c */ /* 0x001fc4000bf06270 */
[----:B------:R-:W-:Y:S02]  /*06a0*/  ISETP.GE.AND P1, PT, R19, UR6, PT ;  /* 0x0000000613007c0c */ /* 0x000fe4000bf26270 */
[----:B------:R-:W-:Y:S02]  /*06b0*/  ISETP.LT.OR P0, PT, R17, RZ, P0 ;  /* 0x000000ff1100720c */ /* 0x000fe40000701670 */
[----:B------:R-:W-:Y:S02]  /*06c0*/  ISETP.GE.AND P2, PT, R21, UR6, PT ;  /* 0x0000000615007c0c */ /* 0x000fe4000bf46270 */
[----:B------:R-:W-:Y:S01]  /*06d0*/  ISETP.LT.OR P1, PT, R19, RZ, P1 ;  /* 0x000000ff1300720c */ /* 0x000fe20000f21670 */
[----:B-1----:R-:W-:Y:S01]  /*06e0*/  IMAD.WIDE.U32 R8, R3, 0x4, R8 ;  /* 0x0000000403087825 */ /* 0x002fe200078e0008 */
[----:B------:R-:W-:Y:S02]  /*06f0*/  ISETP.LT.OR P2, PT, R21, RZ, P2 ;  /* 0x000000ff1500720c */ /* 0x000fe40001741670 */
[----:B------:R-:W-:-:S04]  /*0700*/  ISETP.GE.AND P3, PT, R5, UR6, PT ;  /* 0x0000000605007c0c */ /* 0x000fc8000bf66270 */
[----:B------:R-:W-:Y:S01]  /*0710*/  ISETP.LT.OR P3, PT, R5, RZ, P3 ;  /* 0x000000ff0500720c */ /* 0x000fe20001f61670 */
[----:B------:R-:W0:Y:S01]  /*0720*/  @!P0 LDC.64 R14, c[0x0][0x380] ;  /* 0x0000e000ff0e8b82 */ /* 0x000e220000000a00 */
[----:B------:R-:W2:Y:S07]  /*0730*/  @!P0 LDG.E R16, desc[UR8][R8.64] ;  /* 0x0000000808108981 */ /* 0x000eae000c1e1900 */
[----:B------:R-:W1:Y:S04]  /*0740*/  @!P1 LDC.64 R12, c[0x0][0x380] ;  /* 0x0000e000ff0c9b82 */ /* 0x000e680000000a00 */
[----:B------:R-:W3:Y:S04]  /*0750*/  @!P3 LDG.E R18, desc[UR8][R8.64+0xc] ;  /* 0x00000c080812b981 */ /* 0x000ee8000c1e1900 */
[----:B------:R-:W4:Y:S08]  /*0760*/  @!P2 LDC.64 R10, c[0x0][0x380] ;  /* 0x0000e000ff0aab82 */ /* 0x000f300000000a00 */
[----:B------:R-:W5:Y:S01]  /*0770*/  @!P3 LDC.64 R6, c[0x0][0x380] ;  /* 0x0000e000ff06bb82 */ /* 0x000f620000000a00 */
[----:B0-----:R-:W-:-:S02]  /*0780*/  @!P0 IMAD.WIDE.U32 R14, R17, 0x4, R14 ;  /* 0x00000004110e8825 */ /* 0x001fc400078e000e */
[----:B------:R-:W3:Y:S04]  /*0790*/  @!P1 LDG.E R17, desc[UR8][R8.64+0x4] ;  /* 0x0000040808119981 */ /* 0x000ee8000c1e1900 */
[----:B------:R-:W2:Y:S01]  /*07a0*/  @!P0 LDG.E R15, desc[UR8][R14.64] ;  /* 0x000000080e0f8981 */ /* 0x000ea2000c1e1900 */
[----:B-1----:R-:W-:-:S06]  /*07b0*/  @!P1 IMAD.WIDE.U32 R12, R19, 0x4, R12 ;  /* 0x00000004130c9825 */ /* 0x002fcc00078e000c */
[----:B------:R-:W3:Y:S01]  /*07c0*/  @!P1 LDG.E R13, desc[UR8][R12.64] ;  /* 0x000000080c0d9981 */ /* 0x000ee2000c1e1900 */
[----:B----4-:R-:W-:-:S06]  /*07d0*/  @!P2 IMAD.WIDE.U32 R10, R21, 0x4, R10 ;  /* 0x00000004150aa825 */ /* 0x010fcc00078e000a */
[----:B------:R-:W4:Y:S01]  /*07e0*/  @!P2 LDG.E R11, desc[UR8][R10.64] ;  /* 0x000000080a0ba981 */ /* 0x000f22000c1e1900 */
[----:B-----5:R-:W-:-:S03]  /*07f0*/  @!P3 IMAD.WIDE.U32 R6, R5, 0x4, R6 ;  /* 0x000000040506b825 */ /* 0x020fc600078e0006 */
[----:B------:R-:W4:Y:S04]  /*0800*/  @!P2 LDG.E R5, desc[UR8][R8.64+0x8] ;  /* 0x000008080805a981 */ /* 0x000f28000c1e1900 */
[----:B------:R-:W5:Y:S01]  /*0810*/  @!P3 LDG.E R7, desc[UR8][R6.64] ;  /* 0x000000080607b981 */ /* 0x000f62000c1e1900 */
[----:B------:R-:W-:Y:S01]  /*0820*/  IADD3 R3, PT, PT, R3, 0x4, RZ ;  /* 0x0000000403037810 */ /* 0x000fe20007ffe0ff */
[----:B--2---:R-:W-:-:S04]  /*0830*/  @!P0 IMAD R0, R15, R16, R0 ;  /* 0x000000100f008224 */ /* 0x004fc800078e0200 */
[----:B---3--:R-:W-:-:S04]  /*0840*/  @!P1 IMAD R0, R13, R17, R0 ;  /* 0x000000110d009224 */ /* 0x008fc800078e0200 */
[----:B----4-:R-:W-:-:S04]  /*0850*/  @!P2 IMAD R0, R11, R5, R0 ;  /* 0x000000050b00a224 */ /* 0x010fc800078e0200 */
[----:B-----5:R-:W-:-:S07]  /*0860*/  @!P3 IMAD R0, R7, R18, R0 ;  /* 0x000000120700b224 */ /* 0x020fce00078e0200 */
.L_x_4:
[----:B------:R-:W-:Y:S05]  /*0870*/  BRA.U !UP1, `(.L_x_1) ;  /* 0x00000001099c7547 */ /* 0x000fea000b800000 */
[----:B------:R-:W-:Y:S02]  /*0880*/  UISETP.NE.AND UP0, UPT, UR5, 0x1, UPT ;  /* 0x000000010500788c */ /* 0x000fe4000bf05270 */
[----:B------:R-:W-:-:S04]  /*0890*/  ULOP3.LUT UR4, UR4, 0x1, URZ, 0xc0, !UPT ;  /* 0x0000000104047892 */ /* 0x000fc8000f8ec0ff */
[----:B------:R-:W-:-:S03]  /*08a0*/  UISETP.NE.U32.AND UP1, UPT, UR4, 0x1, UPT ;  /* 0x000000010400788c */ /* 0x000fc6000bf25070 */
[----:B------:R-:W-:Y:S08]  /*08b0*/  BRA.U !UP0, `(.L_x_5) ;  /* 0x0000000108507547 */ /* 0x000ff0000b800000 */
[----:B------:R-:W0:Y:S01]  /*08c0*/  LDCU UR4, c[0x0][0x398] ;  /* 0x00007300ff0477ac */ /* 0x000e220008000800 */
[----:B------:R-:W-:Y:S01]  /*08d0*/  IADD3 R5, PT, PT, R4, R3, RZ ;  /* 0x0000000304057210 */ /* 0x000fe20007ffe0ff */
[----:B------:R-:W1:Y:S04]  /*08e0*/  LDC.64 R6, c[0x0][0x390] ;  /* 0x0000e400ff067b82 */ /* 0x000e680000000a00 */
[C---:B------:R-:W-:Y:S01]  /*08f0*/  VIADD R15, R5.reuse, 0x1 ;  /* 0x00000001050f7836 */ /* 0x040fe20000000000 */
[----:B0-----:R-:W-:-:S04]  /*0900*/  ISETP.GE.AND P0, PT, R5, UR4, PT ;  /* 0x0000000405007c0c */ /* 0x001fc8000bf06270 */
[----:B------:R-:W-:Y:S02]  /*0910*/  ISETP.GE.AND P1, PT, R15, UR4, PT ;  /* 0x000000040f007c0c */ /* 0x000fe4000bf26270 */
[----:B------:R-:W-:Y:S02]  /*0920*/  ISETP.LT.OR P0, PT, R5, RZ, P0 ;  /* 0x000000ff0500720c */ /* 0x000fe40000701670 */
[----:B------:R-:W-:Y:S01]  /*0930*/  ISETP.LT.OR P1, PT, R15, RZ, P1 ;  /* 0x000000ff0f00720c */ /* 0x000fe20000f21670 */
[----:B-1----:R-:W-:-:S10]  /*0940*/  IMAD.WIDE.U32 R10, R3, 0x4, R6 ;  /* 0x00000004030a7825 */ /* 0x002fd400078e0006 */
[----:B------:R-:W0:Y:S08]  /*0950*/  @!P0 LDC.64 R8, c[0x0][0x380] ;  /* 0x0000e000ff088b82 */ /* 0x000e300000000a00 */
[----:B------:R-:W1:Y:S01]  /*0960*/  @!P1 LDC.64 R12, c[0x0][0x380] ;  /* 0x0000e000ff0c9b82 */ /* 0x000e620000000a00 */
[----:B0-----:R-:W-:Y:S02]  /*0970*/  @!P0 IMAD.WIDE.U32 R6, R5, 0x4, R8 ;  /* 0x0000000405068825 */ /* 0x001fe400078e0008 */
[----:B------:R-:W2:Y:S04]  /*0980*/  @!P0 LDG.E R5, desc[UR8][R10.64] ;  /* 0x000000080a058981 */ /* 0x000ea8000c1e1900 */
[----:B------:R-:W2:Y:S01]  /*0990*/  @!P0 LDG.E R7, desc[UR8][R6.64] ;  /* 0x0000000806078981 */ /* 0x000ea2000c1e1900 */
[----:B-1----:R-:W-:-:S03]  /*09a0*/  @!P1 IMAD.WIDE.U32 R8, R15, 0x4, R12 ;  /* 0x000000040f089825 */ /* 0x002fc600078e000c */
[----:B------:R-:W3:Y:S04]  /*09b0*/  @!P1 LDG.E R12, desc[UR8][R10.64+0x4] ;  /* 0x000004080a0c9981 */ /* 0x000ee8000c1e1900 */
[----:B------:R-:W3:Y:S01]  /*09c0*/  @!P1 LDG.E R9, desc[UR8][R8.64] ;  /* 0x0000000808099981 */ /* 0x000ee2000c1e1900 */
[----:B------:R-:W-:Y:S01]  /*09d0*/  IADD3 R3, PT, PT, R3, 0x2, RZ ;  /* 0x0000000203037810 */ /* 0x000fe20007ffe0ff */
[----:B--2---:R-:W-:-:S04]  /*09e0*/  @!P0 IMAD R0, R7, R5, R0 ;  /* 0x0000000507008224 */ /* 0x004fc800078e0200 */
[----:B---3--:R-:W-:-:S07]  /*09f0*/  @!P1 IMAD R0, R9, R12, R0 ;  /* 0x0000000c09009224 */ /* 0x008fce00078e0200 */
.L_x_5:
[----:B------:R-:W-:Y:S05]  /*0a00*/  BRA.U UP1, `(.L_x_1) ;  /* 0x0000000101387547 */ /* 0x000fea000b800000 */
[----:B------:R-:W0:Y:S01]  /*0a10*/  LDCU UR4, c[0x0][0x398] ;  /* 0x00007300ff0477ac */ /* 0x000e220008000800 */
[----:B------:R-:W-:Y:S01]  /*0a20*/  IADD3 R9, PT, PT, R4, R3, RZ ;  /* 0x0000000304097210 */ /* 0x000fe20007ffe0ff */
[----:B------:R-:W-:Y:S03]  /*0a30*/  BSSY.RECONVERGENT B0, `(.L_x_1) ;  /* 0x000000b000007945 */ /* 0x000fe60003800200 */
[----:B0-----:R-:W-:-:S04]  /*0a40*/  ISETP.GE.AND P0, PT, R9, UR4, PT ;  /* 0x0000000409007c0c */ /* 0x001fc8000bf06270 */
[----:B------:R-:W-:-:S13]  /*0a50*/  ISETP.LT.OR P0, PT, R9, RZ, P0 ;  /* 0x000000ff0900720c */ /* 0x000fda0000701670 */
[----:B------:R-:W-:Y:S05]  /*0a60*/  @P0 BRA `(.L_x_6) ;  /* 0x00000000001c0947 */ /* 0x000fea0003800000 */
[----:B------:R-:W0:Y:S08]  /*0a70*/  LDC.64 R4, c[0x0][0x380] ;  /* 0x0000e000ff047b82 */ /* 0x000e300000000a00 */
[----:B------:R-:W1:Y:S01]  /*0a80*/  LDC.64 R6, c[0x0][0x390] ;  /* 0x0000e400ff067b82 */ /* 0x000e620000000a00 */
[----:B0-----:R-:W-:-:S06]  /*0a90*/  IMAD.WIDE.U32 R4, R9, 0x4, R4 ;  /* 0x0000000409047825 */ /* 0x001fcc00078e0004 */
[----:B------:R-:W2:Y:S01]  /*0aa0*/  LDG.E R5, desc[UR8][R4.64] ;  /* 0x0000000804057981 */ /* 0x000ea2000c1e1900 */
[----:B-1----:R-:W-:-:S06]  /*0ab0*/  IMAD.WIDE.U32 R6, R3, 0x4, R6 ;  /* 0x0000000403067825 */ /* 0x002fcc00078e0006 */
[----:B------:R-:W2:Y:S02]  /*0ac0*/  LDG.E R6, desc[UR8][R6.64] ;  /* 0x0000000806067981 */ /* 0x000ea4000c1e1900 */
[----:B--2---:R-:W-:-:S07]  /*0ad0*/  IMAD R0, R5, R6, R0 ;  /* 0x0000000605007224 */ /* 0x004fce00078e0200 */
.L_x_6:
[----:B------:R-:W-:Y:S05]  /*0ae0*/  BSYNC.RECONVERGENT B0 ;  /* 0x0000000000007941 */ /* 0x000fea0003800200 */
.L_x_1:
[----:B------:R-:W0:Y:S02]  /*0af0*/  LDC.64 R4, c[0x0][0x388] ;  /* 0x0000e200ff047b82 */ /* 0x000e240000000a00 */
[----:B0-----:R-:W-:-:S05]  /*0b00*/  IMAD.WIDE R2, R2, 0x4, R4 ;  /* 0x0000000402027825 */ /* 0x001fca00078e0204 */
[----:B------:R-:W-:Y:S01]  /*0b10*/  STG.E desc[UR8][R2.64], R0 ;  /* 0x0000000002007986 */ /* 0x000fe2000c101908 */
[----:B------:R-:W-:Y:S05]  /*0b20*/  EXIT ;  /* 0x000000000000794d */ /* 0x000fea0003800000 */
.L_x_7:
        /* <DEDUP_REMOVED lines=13> */
.L_x_9:


//--------------------- .nv.shared.reserved.0     --------------------------
	.section	.nv.shared.reserved.0,"aw",@nobits
	.weak		__nv_reservedSMEM_offset_0_alias
	.size		__nv_reservedSMEM_offset_0_alias, 0, 64
	.other		__nv_reservedSMEM_offset_0_alias,@"STO_CUDA_RESERVED_SHARED STV_DEFAULT"
__nv_reservedSMEM_offset_0_alias:
	.zero		0
	.zero		64


//--------------------- .nv.constant0._Z23conv_1D_constant_memoryPiS_i --------------------------
	.section	.nv.constant0._Z23conv_1D_constant_memoryPiS_i,"a",@progbits
	.sectionflags	@""
	.align	4
.nv.constant0._Z23conv_1D_constant_memoryPiS_i:
	.zero		916


//--------------------- .nv.constant0._Z7conv_1DPiS_S_ii --------------------------
	.section	.nv.constant0._Z7conv_1DPiS_S_ii,"a",@progbits
	.sectionflags	@""
	.align	4
.nv.constant0._Z7conv_1DPiS_S_ii:
	.zero		928


//--------------------- SYMBOLS --------------------------

	.type		.nv.reservedSmem.offset0,@object
	.size		.nv.reservedSmem.offset0,0x4
